//
// Generated by NVIDIA NVVM Compiler
//
// Compiler Build ID: CL-36424714
// Cuda compilation tools, release 13.0, V13.0.88
// Based on NVVM 20.0.0
//

.version 9.0
.target sm_100
.address_size 64

	// .globl	_Z17reduceInterleavedPiS_j

.visible .entry _Z17reduceInterleavedPiS_j(
	.param .u64 .ptr .align 1 _Z17reduceInterleavedPiS_j_param_0,
	.param .u64 .ptr .align 1 _Z17reduceInterleavedPiS_j_param_1,
	.param .u32 _Z17reduceInterleavedPiS_j_param_2
)
{
	.reg .pred 	%p<6>;
	.reg .b32 	%r<14>;
	.reg .b64 	%rd<13>;

	ld.param.u64 	%rd3, [_Z17reduceInterleavedPiS_j_param_0];
	ld.param.u64 	%rd4, [_Z17reduceInterleavedPiS_j_param_1];
	ld.param.u32 	%r6, [_Z17reduceInterleavedPiS_j_param_2];
	cvta.to.global.u64 	%rd5, %rd4;
	mov.u32 	%r1, %tid.x;
	mov.u32 	%r2, %ctaid.x;
	mov.u32 	%r13, %ntid.x;
	mul.lo.s32 	%r7, %r2, %r13;
	add.s32 	%r8, %r7, %r1;
	mul.wide.u32 	%rd6, %r7, 4;
	add.s64 	%rd1, %rd5, %rd6;
	setp.ge.u32 	%p1, %r8, %r6;
	@%p1 bra 	$L__BB0_8;
	setp.lt.u32 	%p2, %r13, 2;
	@%p2 bra 	$L__BB0_6;
	mul.wide.u32 	%rd7, %r1, 4;
	add.s64 	%rd2, %rd1, %rd7;
$L__BB0_3:
	shr.u32 	%r5, %r13, 1;
	setp.ge.u32 	%p3, %r1, %r5;
	@%p3 bra 	$L__BB0_5;
	mul.wide.u32 	%rd8, %r5, 4;
	add.s64 	%rd9, %rd2, %rd8;
	ld.global.u32 	%r9, [%rd9];
	ld.global.u32 	%r10, [%rd2];
	add.s32 	%r11, %r10, %r9;
	st.global.u32 	[%rd2], %r11;
$L__BB0_5:
	bar.sync 	0;
	setp.gt.u32 	%p4, %r13, 3;
	mov.u32 	%r13, %r5;
	@%p4 bra 	$L__BB0_3;
$L__BB0_6:
	setp.ne.s32 	%p5, %r1, 0;
	@%p5 bra 	$L__BB0_8;
	ld.global.u32 	%r12, [%rd1];
	cvta.to.global.u64 	%rd10, %rd3;
	mul.wide.u32 	%rd11, %r2, 4;
	add.s64 	%rd12, %rd10, %rd11;
	st.global.u32 	[%rd12], %r12;
$L__BB0_8:
	ret;

}


// ===== COMPILED SASS (sm_100) =====

	.target	sm_100

	.elftype	@"ET_EXEC"


//--------------------- .note.nv.tkinfo           --------------------------
	.section	.note.nv.tkinfo,"",@"SHT_NOTE"
	.sectionflags	@"SHF_NOTE_NV_TKINFO"
	.tkinfo
        /*0018*/ 	.word	0x00000002
        /*0030*/ 	.string	""
        /*0030*/ 	.string	"ptxas"
        /*0030*/ 	.string	"Cuda compilation tools, release 13.0, V13.0.88"
        /*0030*/ 	.string	"Build cuda_13.0.r13.0/compiler.36424714_0"
        /*0030*/ 	.string	"-arch sm_100 -m 64 "



//--------------------- .note.nv.cuinfo           --------------------------
	.section	.note.nv.cuinfo,"",@"SHT_NOTE"
	.sectionflags	@"SHF_NOTE_NV_CUINFO"
        /*0018*/ 	.short	0x0002
        /*001a*/ 	.short	0x0064
        /*001c*/ 	.short	0x0082
	.zero		2


//--------------------- .nv.info                  --------------------------
	.section	.nv.info,"",@"SHT_CUDA_INFO"
	.align	4


	//----- nvinfo : EIATTR_REGCOUNT
	.align		4
        /*0000*/ 	.byte	0x04, 0x2f
        /*0002*/ 	.short	(.L_1 - .L_0)
	.align		4
.L_0:
        /*0004*/ 	.word	index@(_Z17reduceInterleavedPiS_j)
        /*0008*/ 	.word	0x00000010


	//----- nvinfo : EIATTR_FRAME_SIZE
	.align		4
.L_1:
        /*000c*/ 	.byte	0x04, 0x11
        /*000e*/ 	.short	(.L_3 - .L_2)
	.align		4
.L_2:
        /*0010*/ 	.word	index@(_Z17reduceInterleavedPiS_j)
        /*0014*/ 	.word	0x00000000


	//----- nvinfo : EIATTR_MIN_STACK_SIZE
	.align		4
.L_3:
        /*0018*/ 	.byte	0x04, 0x12
        /*001a*/ 	.short	(.L_5 - .L_4)
	.align		4
.L_4:
        /*001c*/ 	.word	index@(_Z17reduceInterleavedPiS_j)
        /*0020*/ 	.word	0x00000000
.L_5:


//--------------------- .nv.compat                --------------------------
	.section	.nv.compat,"",@"SHT_CUDA_COMPAT_INFO"
	.align	4
        /*0000*/ 	.byte	0x02, 0x09, 0x00, 0x00, 0x02, 0x02, 0x01, 0x00, 0x02, 0x05, 0x05, 0x00, 0x03, 0x07, 0x01, 0x01
        /*0010*/ 	.byte	0x02, 0x03, 0x00, 0x00, 0x02, 0x06, 0x01, 0x00, 0x04, 0x0b, 0x08, 0x00, 0x09, 0x00, 0x00, 0x00
        /*0020*/ 	.byte	0x00, 0x00, 0x00, 0x00


//--------------------- .nv.info._Z17reduceInterleavedPiS_j --------------------------
	.section	.nv.info._Z17reduceInterleavedPiS_j,"",@"SHT_CUDA_INFO"
	.sectionflags	@""
	.align	4


	//----- nvinfo : EIATTR_CUDA_API_VERSION
	.align		4
        /*0000*/ 	.byte	0x04, 0x37
        /*0002*/ 	.short	(.L_7 - .L_6)
.L_6:
        /*0004*/ 	.word	0x00000082


	//----- nvinfo : EIATTR_KPARAM_INFO
	.align		4
.L_7:
        /*0008*/ 	.byte	0x04, 0x17
        /*000a*/ 	.short	(.L_9 - .L_8)
.L_8:
        /*000c*/ 	.word	0x00000000
        /*0010*/ 	.short	0x0002
        /*0012*/ 	.short	0x0010
        /*0014*/ 	.byte	0x00, 0xf0, 0x11, 0x00


	//----- nvinfo : EIATTR_KPARAM_INFO
	.align		4
.L_9:
        /*0018*/ 	.byte	0x04, 0x17
        /*001a*/ 	.short	(.L_11 - .L_10)
.L_10:
        /*001c*/ 	.word	0x00000000
        /*0020*/ 	.short	0x0001
        /*0022*/ 	.short	0x0008
        /*0024*/ 	.byte	0x00, 0xf5, 0x21, 0x00


	//----- nvinfo : EIATTR_KPARAM_INFO
	.align		4
.L_11:
        /*0028*/ 	.byte	0x04, 0x17
        /*002a*/ 	.short	(.L_13 - .L_12)
.L_12:
        /*002c*/ 	.word	0x00000000
        /*0030*/ 	.short	0x0000
        /*0032*/ 	.short	0x0000
        /*0034*/ 	.byte	0x00, 0xf5, 0x21, 0x00


	//----- nvinfo : EIATTR_SPARSE_MMA_MASK
	.align		4
.L_13:
        /*0038*/ 	.byte	0x03, 0x50
        /*003a*/ 	.short	0x0000


	//----- nvinfo : EIATTR_MAXREG_COUNT
	.align		4
        /*003c*/ 	.byte	0x03, 0x1b
        /*003e*/ 	.short	0x00ff


	//----- nvinfo : EIATTR_NUM_BARRIERS
	.align		4
        /*0040*/ 	.byte	0x02, 0x4c
        /*0042*/ 	.byte	0x01
	.zero		1


	//----- nvinfo : EIATTR_MERCURY_ISA_VERSION
	.align		4
        /*0044*/ 	.byte	0x03, 0x5f
        /*0046*/ 	.short	0x0101


	//----- nvinfo : EIATTR_VRC_CTA_INIT_COUNT
	.align		4
        /*0048*/ 	.byte	0x02, 0x4a
	.zero		1
	.zero		1


	//----- nvinfo : EIATTR_EXIT_INSTR_OFFSETS
	.align		4
        /*004c*/ 	.byte	0x04, 0x1c
        /*004e*/ 	.short	(.L_15 - .L_14)


	//   ....[0]....
.L_14:
        /*0050*/ 	.word	0x000000a0


	//   ....[1]....
        /*0054*/ 	.word	0x000001f0


	//   ....[2]....
        /*0058*/ 	.word	0x00000240


	//----- nvinfo : EIATTR_CRS_STACK_SIZE
	.align		4
.L_15:
        /*005c*/ 	.byte	0x04, 0x1e
        /*005e*/ 	.short	(.L_17 - .L_16)
.L_16:
        /*0060*/ 	.word	0x00000000


	//----- nvinfo : EIATTR_CBANK_PARAM_SIZE
	.align		4
.L_17:
        /*0064*/ 	.byte	0x03, 0x19
        /*0066*/ 	.short	0x0014


	//----- nvinfo : EIATTR_PARAM_CBANK
	.align		4
        /*0068*/ 	.byte	0x04, 0x0a
        /*006a*/ 	.short	(.L_19 - .L_18)
	.align		4
.L_18:
        /*006c*/ 	.word	index@(.nv.constant0._Z17reduceInterleavedPiS_j)
        /*0070*/ 	.short	0x0380
        /*0072*/ 	.short	0x0014


	//----- nvinfo : EIATTR_SW_WAR
	.align		4
.L_19:
        /*0074*/ 	.byte	0x04, 0x36
        /*0076*/ 	.short	(.L_21 - .L_20)
.L_20:
        /*0078*/ 	.word	0x00000008
.L_21:


//--------------------- .nv.callgraph             --------------------------
	.section	.nv.callgraph,"",@"SHT_CUDA_CALLGRAPH"
	.align	4
	.sectionentsize	8
	.align		4
        /*0000*/ 	.word	0x00000000
	.align		4
        /*0004*/ 	.word	0xffffffff
	.align		4
        /*0008*/ 	.word	0x00000000
	.align		4
        /*000c*/ 	.word	0xfffffffe
	.align		4
        /*0010*/ 	.word	0x00000000
	.align		4
        /*0014*/ 	.word	0xfffffffd
	.align		4
        /*0018*/ 	.word	0x00000000
	.align		4
        /*001c*/ 	.word	0xfffffffc


//--------------------- .text._Z17reduceInterleavedPiS_j --------------------------
	.section	.text._Z17reduceInterleavedPiS_j,"ax",@progbits
	.align	128
        .global         _Z17reduceInterleavedPiS_j
        .type           _Z17reduceInterleavedPiS_j,@function
        .size           _Z17reduceInterleavedPiS_j,(.L_x_5 - _Z17reduceInterleavedPiS_j)
        .other          _Z17reduceInterleavedPiS_j,@"STO_CUDA_ENTRY STV_DEFAULT"
_Z17reduceInterleavedPiS_j:
.text._Z17reduceInterleavedPiS_j:
[----:B------:R-:W-:Y:S01]  /*0000*/  LDC R1, c[0x0][0x37c] ;  /* 0x0000df00ff017b82 */ /* 0x000fe20000000800 */
[----:B------:R-:W0:Y:S01]  /*0010*/  S2R R11, SR_CTAID.X ;  /* 0x00000000000b7919 */ /* 0x000e220000002500 */
[----:B------:R-:W0:Y:S06]  /*0020*/  LDCU UR4, c[0x0][0x360] ;  /* 0x00006c00ff0477ac */ /* 0x000e2c0008000800 */
[----:B------:R-:W1:Y:S01]  /*0030*/  LDC.64 R2, c[0x0][0x388] ;  /* 0x0000e200ff027b82 */ /* 0x000e620000000a00 */
[----:B------:R-:W2:Y:S01]  /*0040*/  S2R R8, SR_TID.X ;  /* 0x0000000000087919 */ /* 0x000ea20000002100 */
[----:B------:R-:W3:Y:S01]  /*0050*/  LDCU UR5, c[0x0][0x390] ;  /* 0x00007200ff0577ac */ /* 0x000ee20008000800 */
[----:B0-----:R-:W-:-:S04]  /*0060*/  IMAD R5, R11, UR4, RZ ;  /* 0x000000040b057c24 */ /* 0x001fc8000f8e02ff */
[----:B--2---:R-:W-:-:S05]  /*0070*/  IMAD.IADD R0, R5, 0x1, R8 ;  /* 0x0000000105007824 */ /* 0x004fca00078e0208 */
[----:B---3--:R-:W-:Y:S01]  /*0080*/  ISETP.GE.U32.AND P0, PT, R0, UR5, PT ;  /* 0x0000000500007c0c */ /* 0x008fe2000bf06070 */
[----:B------:R-:W-:-:S12]  /*0090*/  IMAD.U32 R0, RZ, RZ, UR4 ;  /* 0x00000004ff007e24 */ /* 0x000fd8000f8e00ff */
[----:B-1----:R-:W-:Y:S05]  /*00a0*/  @P0 EXIT ;  /* 0x000000000000094d */ /* 0x002fea0003800000 */
[----:B------:R-:W-:Y:S01]  /*00b0*/  ISETP.GE.U32.AND P0, PT, R0, 0x2, PT ;  /* 0x000000020000780c */ /* 0x000fe20003f06070 */
[----:B------:R-:W0:Y:S01]  /*00c0*/  LDCU.64 UR4, c[0x0][0x358] ;  /* 0x00006b00ff0477ac */ /* 0x000e220008000a00 */
[----:B------:R-:W-:-:S11]  /*00d0*/  IMAD.WIDE.U32 R2, R5, 0x4, R2 ;  /* 0x0000000405027825 */ /* 0x000fd600078e0002 */
[----:B------:R-:W-:Y:S05]  /*00e0*/  @!P0 BRA `(.L_x_0) ;  /* 0x00000000003c8947 */ /* 0x000fea0003800000 */
[----:B------:R-:W-:-:S07]  /*00f0*/  IMAD.WIDE.U32 R4, R8, 0x4, R2 ;  /* 0x0000000408047825 */ /* 0x000fce00078e0002 */
.L_x_3:
[----:B------:R-:W-:Y:S01]  /*0100*/  SHF.R.U32.HI R13, RZ, 0x1, R0 ;  /* 0x00000001ff0d7819 */ /* 0x000fe20000011600 */
[----:B------:R-:W-:Y:S03]  /*0110*/  BSSY.RECONVERGENT B0, `(.L_x_1) ;  /* 0x0000008000007945 */ /* 0x000fe60003800200 */
[----:B------:R-:W-:-:S13]  /*0120*/  ISETP.GE.U32.AND P0, PT, R8, R13, PT ;  /* 0x0000000d0800720c */ /* 0x000fda0003f06070 */
[----:B-1----:R-:W-:Y:S05]  /*0130*/  @P0 BRA `(.L_x_2) ;  /* 0x0000000000140947 */ /* 0x002fea0003800000 */
[----:B------:R-:W-:Y:S01]  /*0140*/  IMAD.WIDE.U32 R6, R13, 0x4, R4 ;  /* 0x000000040d067825 */ /* 0x000fe200078e0004 */
[----:B0-----:R-:W2:Y:S05]  /*0150*/  LDG.E R9, desc[UR4][R4.64] ;  /* 0x0000000404097981 */ /* 0x001eaa000c1e1900 */
[----:B------:R-:W2:Y:S02]  /*0160*/  LDG.E R6, desc[UR4][R6.64] ;  /* 0x0000000406067981 */ /* 0x000ea4000c1e1900 */
[----:B--2---:R-:W-:-:S05]  /*0170*/  IADD3 R9, PT, PT, R6, R9, RZ ;  /* 0x0000000906097210 */ /* 0x004fca0007ffe0ff */
[----:B------:R1:W-:Y:S02]  /*0180*/  STG.E desc[UR4][R4.64], R9 ;  /* 0x0000000904007986 */ /* 0x0003e4000c101904 */
.L_x_2:
[----:B0-----:R-:W-:Y:S05]  /*0190*/  BSYNC.RECONVERGENT B0 ;  /* 0x0000000000007941 */ /* 0x001fea0003800200 */
.L_x_1:
[----:B------:R-:W-:Y:S01]  /*01a0*/  BAR.SYNC.DEFER_BLOCKING 0x0 ;  /* 0x0000000000007b1d */ /* 0x000fe20000010000 */
[----:B------:R-:W-:Y:S02]  /*01b0*/  ISETP.GT.U32.AND P0, PT, R0, 0x3, PT ;  /* 0x000000030000780c */ /* 0x000fe40003f04070 */
[----:B------:R-:W-:-:S11]  /*01c0*/  MOV R0, R13 ;  /* 0x0000000d00007202 */ /* 0x000fd60000000f00 */
[----:B------:R-:W-:Y:S05]  /*01d0*/  @P0 BRA `(.L_x_3) ;  /* 0xfffffffc00c80947 */ /* 0x000fea000383ffff */
.L_x_0:
[----:B------:R-:W-:-:S13]  /*01e0*/  ISETP.NE.AND P0, PT, R8, RZ, PT ;  /* 0x000000ff0800720c */ /* 0x000fda0003f05270 */
[----:B0-----:R-:W-:Y:S05]  /*01f0*/  @P0 EXIT ;  /* 0x000000000000094d */ /* 0x001fea0003800000 */
[----:B------:R-:W2:Y:S01]  /*0200*/  LDG.E R3, desc[UR4][R2.64] ;  /* 0x0000000402037981 */ /* 0x000ea2000c1e1900 */
[----:B-1----:R-:W0:Y:S02]  /*0210*/  LDC.64 R4, c[0x0][0x380] ;  /* 0x0000e000ff047b82 */ /* 0x002e240000000a00 */
[----:B0-----:R-:W-:-:S05]  /*0220*/  IMAD.WIDE.U32 R4, R11, 0x4, R4 ;  /* 0x000000040b047825 */ /* 0x001fca00078e0004 */
[----:B--2---:R-:W-:Y:S01]  /*0230*/  STG.E desc[UR4][R4.64], R3 ;  /* 0x0000000304007986 */ /* 0x004fe2000c101904 */
[----:B------:R-:W-:Y:S05]  /*0240*/  EXIT ;  /* 0x000000000000794d */ /* 0x000fea0003800000 */
.L_x_4:
[----:B------:R-:W-:-:S00]  /*0250*/  BRA `(.L_x_4) ;  /* 0xfffffffc00fc7947 */ /* 0x000fc0000383ffff */
[----:B------:R-:W-:-:S00]  /*0260*/  NOP ;  /* 0x0000000000007918 */ /* 0x000fc00000000000 */
        /* <DEDUP_REMOVED lines=9> */
.L_x_5:


//--------------------- .nv.shared.reserved.0     --------------------------
	.section	.nv.shared.reserved.0,"aw",@nobits
	.weak		__nv_reservedSMEM_offset_0_alias
	.size		__nv_reservedSMEM_offset_0_alias, 0, 64
	.other		__nv_reservedSMEM_offset_0_alias,@"STO_CUDA_RESERVED_SHARED STV_DEFAULT"
__nv_reservedSMEM_offset_0_alias:
	.zero		0
	.zero		64


//--------------------- .nv.constant0._Z17reduceInterleavedPiS_j --------------------------
	.section	.nv.constant0._Z17reduceInterleavedPiS_j,"a",@progbits
	.sectionflags	@""
	.align	4
.nv.constant0._Z17reduceInterleavedPiS_j:
	.zero		916


//--------------------- SYMBOLS --------------------------

	.type		.nv.reservedSmem.offset0,@object
	.size		.nv.reservedSmem.offset0,0x4
